//
// Generated by NVIDIA NVVM Compiler
//
// Compiler Build ID: CL-36424714
// Cuda compilation tools, release 13.0, V13.0.88
// Based on NVVM 20.0.0
//

.version 9.0
.target sm_100
.address_size 64

	// .globl	_Z16sgemm_wmma_naivePK6__halfS1_PS_iii

.visible .entry _Z16sgemm_wmma_naivePK6__halfS1_PS_iii(
	.param .u64 .ptr .align 1 _Z16sgemm_wmma_naivePK6__halfS1_PS_iii_param_0,
	.param .u64 .ptr .align 1 _Z16sgemm_wmma_naivePK6__halfS1_PS_iii_param_1,
	.param .u64 .ptr .align 1 _Z16sgemm_wmma_naivePK6__halfS1_PS_iii_param_2,
	.param .u32 _Z16sgemm_wmma_naivePK6__halfS1_PS_iii_param_3,
	.param .u32 _Z16sgemm_wmma_naivePK6__halfS1_PS_iii_param_4,
	.param .u32 _Z16sgemm_wmma_naivePK6__halfS1_PS_iii_param_5
)
{
	.reg .pred 	%p<9>;
	.reg .b16 	%rs<2>;
	.reg .b32 	%r<193>;
	.reg .b64 	%rd<36>;
	.reg .b64 	%fd<2>;

	ld.param.u64 	%rd4, [_Z16sgemm_wmma_naivePK6__halfS1_PS_iii_param_0];
	ld.param.u64 	%rd5, [_Z16sgemm_wmma_naivePK6__halfS1_PS_iii_param_1];
	ld.param.u32 	%r58, [_Z16sgemm_wmma_naivePK6__halfS1_PS_iii_param_3];
	ld.param.u32 	%r59, [_Z16sgemm_wmma_naivePK6__halfS1_PS_iii_param_4];
	ld.param.u32 	%r57, [_Z16sgemm_wmma_naivePK6__halfS1_PS_iii_param_5];
	cvta.to.global.u64 	%rd1, %rd5;
	cvta.to.global.u64 	%rd2, %rd4;
	mov.u32 	%r60, %ctaid.x;
	mov.u32 	%r62, %ctaid.y;
	shl.b32 	%r1, %r62, 4;
	shl.b32 	%r2, %r60, 4;
	setp.gt.s32 	%p1, %r1, %r58;
	setp.gt.s32 	%p2, %r2, %r59;
	or.pred  	%p3, %p1, %p2;
	@%p3 bra 	$L__BB0_9;
	mov.f64 	%fd1, 0d0000000000000000;
	// begin inline asm
	{  cvt.rn.f16.f64 %rs1, %fd1;}

	// end inline asm
	mov.b32 	%r189, {%rs1, %rs1};
	setp.lt.s32 	%p4, %r57, 1;
	mov.u32 	%r190, %r189;
	mov.u32 	%r191, %r189;
	mov.u32 	%r192, %r189;
	@%p4 bra 	$L__BB0_8;
	mul.lo.s32 	%r4, %r57, %r1;
	mul.lo.s32 	%r5, %r57, %r2;
	add.s32 	%r65, %r57, 15;
	shr.s32 	%r66, %r65, 31;
	shr.u32 	%r67, %r66, 28;
	add.s32 	%r68, %r65, %r67;
	shr.s32 	%r69, %r68, 4;
	max.s32 	%r6, %r69, 1;
	and.b32  	%r7, %r6, 3;
	setp.lt.u32 	%p5, %r57, 49;
	mov.b32 	%r181, 0;
	mov.u32 	%r190, %r189;
	mov.u32 	%r191, %r189;
	mov.u32 	%r192, %r189;
	@%p5 bra 	$L__BB0_5;
	and.b32  	%r181, %r6, 134217724;
	neg.s32 	%r168, %r181;
	mov.b32 	%r167, 0;
	cvt.u64.u32 	%rd10, %r4;
	cvt.u64.u32 	%rd16, %r5;
	mov.u32 	%r165, %r4;
	mov.u32 	%r166, %r5;
	mov.u32 	%r190, %r189;
	mov.u32 	%r191, %r189;
	mov.u32 	%r192, %r189;
$L__BB0_4:
	mul.wide.u32 	%rd6, %r165, 2;
	add.s64 	%rd7, %rd2, %rd6;
	wmma.load.a.sync.aligned.row.m16n16k16.global.f16 	{%r71, %r72, %r73, %r74, %r75, %r76, %r77, %r78}, [%rd7], %r57;
	mul.wide.u32 	%rd8, %r166, 2;
	add.s64 	%rd9, %rd1, %rd8;
	wmma.load.b.sync.aligned.col.m16n16k16.global.f16 	{%r79, %r80, %r81, %r82, %r83, %r84, %r85, %r86}, [%rd9], %r57;
	wmma.mma.sync.aligned.row.col.m16n16k16.f16.f16 {%r87, %r88, %r89, %r90}, {%r71, %r72, %r73, %r74, %r75, %r76, %r77, %r78}, {%r79, %r80, %r81, %r82, %r83, %r84, %r85, %r86}, {%r192, %r191, %r190, %r189};
	cvt.u64.u32 	%rd11, %r167;
	add.s64 	%rd12, %rd11, %rd10;
	shl.b64 	%rd13, %rd12, 1;
	add.s64 	%rd14, %rd2, %rd13;
	add.s64 	%rd15, %rd14, 32;
	wmma.load.a.sync.aligned.row.m16n16k16.global.f16 	{%r91, %r92, %r93, %r94, %r95, %r96, %r97, %r98}, [%rd15], %r57;
	add.s64 	%rd17, %rd11, %rd16;
	shl.b64 	%rd18, %rd17, 1;
	add.s64 	%rd19, %rd1, %rd18;
	add.s64 	%rd20, %rd19, 32;
	wmma.load.b.sync.aligned.col.m16n16k16.global.f16 	{%r99, %r100, %r101, %r102, %r103, %r104, %r105, %r106}, [%rd20], %r57;
	wmma.mma.sync.aligned.row.col.m16n16k16.f16.f16 {%r107, %r108, %r109, %r110}, {%r91, %r92, %r93, %r94, %r95, %r96, %r97, %r98}, {%r99, %r100, %r101, %r102, %r103, %r104, %r105, %r106}, {%r87, %r88, %r89, %r90};
	add.s64 	%rd21, %rd14, 64;
	wmma.load.a.sync.aligned.row.m16n16k16.global.f16 	{%r111, %r112, %r113, %r114, %r115, %r116, %r117, %r118}, [%rd21], %r57;
	add.s64 	%rd22, %rd19, 64;
	wmma.load.b.sync.aligned.col.m16n16k16.global.f16 	{%r119, %r120, %r121, %r122, %r123, %r124, %r125, %r126}, [%rd22], %r57;
	wmma.mma.sync.aligned.row.col.m16n16k16.f16.f16 {%r127, %r128, %r129, %r130}, {%r111, %r112, %r113, %r114, %r115, %r116, %r117, %r118}, {%r119, %r120, %r121, %r122, %r123, %r124, %r125, %r126}, {%r107, %r108, %r109, %r110};
	add.s64 	%rd23, %rd14, 96;
	wmma.load.a.sync.aligned.row.m16n16k16.global.f16 	{%r131, %r132, %r133, %r134, %r135, %r136, %r137, %r138}, [%rd23], %r57;
	add.s64 	%rd24, %rd19, 96;
	wmma.load.b.sync.aligned.col.m16n16k16.global.f16 	{%r139, %r140, %r141, %r142, %r143, %r144, %r145, %r146}, [%rd24], %r57;
	wmma.mma.sync.aligned.row.col.m16n16k16.f16.f16 {%r192, %r191, %r190, %r189}, {%r131, %r132, %r133, %r134, %r135, %r136, %r137, %r138}, {%r139, %r140, %r141, %r142, %r143, %r144, %r145, %r146}, {%r127, %r128, %r129, %r130};
	add.s32 	%r168, %r168, 4;
	add.s32 	%r167, %r167, 64;
	add.s32 	%r166, %r166, 64;
	add.s32 	%r165, %r165, 64;
	setp.ne.s32 	%p6, %r168, 0;
	@%p6 bra 	$L__BB0_4;
$L__BB0_5:
	setp.eq.s32 	%p7, %r7, 0;
	@%p7 bra 	$L__BB0_8;
	shl.b32 	%r147, %r181, 4;
	add.s32 	%r184, %r5, %r147;
	add.s32 	%r183, %r4, %r147;
	neg.s32 	%r182, %r7;
$L__BB0_7:
	.pragma "nounroll";
	mul.wide.u32 	%rd25, %r183, 2;
	add.s64 	%rd26, %rd2, %rd25;
	wmma.load.a.sync.aligned.row.m16n16k16.global.f16 	{%r148, %r149, %r150, %r151, %r152, %r153, %r154, %r155}, [%rd26], %r57;
	mul.wide.u32 	%rd27, %r184, 2;
	add.s64 	%rd28, %rd1, %rd27;
	wmma.load.b.sync.aligned.col.m16n16k16.global.f16 	{%r156, %r157, %r158, %r159, %r160, %r161, %r162, %r163}, [%rd28], %r57;
	wmma.mma.sync.aligned.row.col.m16n16k16.f16.f16 {%r192, %r191, %r190, %r189}, {%r148, %r149, %r150, %r151, %r152, %r153, %r154, %r155}, {%r156, %r157, %r158, %r159, %r160, %r161, %r162, %r163}, {%r192, %r191, %r190, %r189};
	add.s32 	%r184, %r184, 16;
	add.s32 	%r183, %r183, 16;
	add.s32 	%r182, %r182, 1;
	setp.ne.s32 	%p8, %r182, 0;
	@%p8 bra 	$L__BB0_7;
$L__BB0_8:
	ld.param.u64 	%rd35, [_Z16sgemm_wmma_naivePK6__halfS1_PS_iii_param_2];
	mul.lo.s32 	%r164, %r59, %r1;
	cvt.u64.u32 	%rd29, %r164;
	cvt.u64.u32 	%rd30, %r2;
	add.s64 	%rd31, %rd29, %rd30;
	cvta.to.global.u64 	%rd32, %rd35;
	shl.b64 	%rd33, %rd31, 1;
	add.s64 	%rd34, %rd32, %rd33;
	wmma.store.d.sync.aligned.row.m16n16k16.global.f16 	[%rd34], {%r192, %r191, %r190, %r189}, %r59;
$L__BB0_9:
	ret;

}


// ===== COMPILED SASS (sm_100) =====

	.target	sm_100

	.elftype	@"ET_EXEC"


//--------------------- .note.nv.tkinfo           --------------------------
	.section	.note.nv.tkinfo,"",@"SHT_NOTE"
	.sectionflags	@"SHF_NOTE_NV_TKINFO"
	.tkinfo
        /*0018*/ 	.word	0x00000002
        /*0030*/ 	.string	""
        /*0030*/ 	.string	"ptxas"
        /*0030*/ 	.string	"Cuda compilation tools, release 13.0, V13.0.88"
        /*0030*/ 	.string	"Build cuda_13.0.r13.0/compiler.36424714_0"
        /*0030*/ 	.string	"-arch sm_100 -m 64 "



//--------------------- .note.nv.cuinfo           --------------------------
	.section	.note.nv.cuinfo,"",@"SHT_NOTE"
	.sectionflags	@"SHF_NOTE_NV_CUINFO"
        /*0018*/ 	.short	0x0002
        /*001a*/ 	.short	0x0064
        /*001c*/ 	.short	0x0082
	.zero		2


//--------------------- .nv.info                  --------------------------
	.section	.nv.info,"",@"SHT_CUDA_INFO"
	.align	4


	//----- nvinfo : EIATTR_REGCOUNT
	.align		4
        /*0000*/ 	.byte	0x04, 0x2f
        /*0002*/ 	.short	(.L_1 - .L_0)
	.align		4
.L_0:
        /*0004*/ 	.word	index@(_Z16sgemm_wmma_naivePK6__halfS1_PS_iii)
        /*0008*/ 	.word	0x00000020


	//----- nvinfo : EIATTR_FRAME_SIZE
	.align		4
.L_1:
        /*000c*/ 	.byte	0x04, 0x11
        /*000e*/ 	.short	(.L_3 - .L_2)
	.align		4
.L_2:
        /*0010*/ 	.word	index@(_Z16sgemm_wmma_naivePK6__halfS1_PS_iii)
        /*0014*/ 	.word	0x00000000


	//----- nvinfo : EIATTR_MIN_STACK_SIZE
	.align		4
.L_3:
        /*0018*/ 	.byte	0x04, 0x12
        /*001a*/ 	.short	(.L_5 - .L_4)
	.align		4
.L_4:
        /*001c*/ 	.word	index@(_Z16sgemm_wmma_naivePK6__halfS1_PS_iii)
        /*0020*/ 	.word	0x00000000
.L_5:


//--------------------- .nv.compat                --------------------------
	.section	.nv.compat,"",@"SHT_CUDA_COMPAT_INFO"
	.align	4
        /*0000*/ 	.byte	0x02, 0x09, 0x00, 0x00, 0x02, 0x02, 0x01, 0x00, 0x02, 0x05, 0x05, 0x00, 0x03, 0x07, 0x01, 0x01
        /*0010*/ 	.byte	0x02, 0x03, 0x00, 0x00, 0x02, 0x06, 0x01, 0x00, 0x04, 0x0b, 0x08, 0x00, 0x09, 0x00, 0x00, 0x00
        /*0020*/ 	.byte	0x00, 0x00, 0x00, 0x00


//--------------------- .nv.info._Z16sgemm_wmma_naivePK6__halfS1_PS_iii --------------------------
	.section	.nv.info._Z16sgemm_wmma_naivePK6__halfS1_PS_iii,"",@"SHT_CUDA_INFO"
	.sectionflags	@""
	.align	4


	//----- nvinfo : EIATTR_CUDA_API_VERSION
	.align		4
        /*0000*/ 	.byte	0x04, 0x37
        /*0002*/ 	.short	(.L_7 - .L_6)
.L_6:
        /*0004*/ 	.word	0x00000082


	//----- nvinfo : EIATTR_KPARAM_INFO
	.align		4
.L_7:
        /*0008*/ 	.byte	0x04, 0x17
        /*000a*/ 	.short	(.L_9 - .L_8)
.L_8:
        /*000c*/ 	.word	0x00000000
        /*0010*/ 	.short	0x0005
        /*0012*/ 	.short	0x0020
        /*0014*/ 	.byte	0x00, 0xf0, 0x11, 0x00


	//----- nvinfo : EIATTR_KPARAM_INFO
	.align		4
.L_9:
        /*0018*/ 	.byte	0x04, 0x17
        /*001a*/ 	.short	(.L_11 - .L_10)
.L_10:
        /*001c*/ 	.word	0x00000000
        /*0020*/ 	.short	0x0004
        /*0022*/ 	.short	0x001c
        /*0024*/ 	.byte	0x00, 0xf0, 0x11, 0x00


	//----- nvinfo : EIATTR_KPARAM_INFO
	.align		4
.L_11:
        /*0028*/ 	.byte	0x04, 0x17
        /*002a*/ 	.short	(.L_13 - .L_12)
.L_12:
        /*002c*/ 	.word	0x00000000
        /*0030*/ 	.short	0x0003
        /*0032*/ 	.short	0x0018
        /*0034*/ 	.byte	0x00, 0xf0, 0x11, 0x00


	//----- nvinfo : EIATTR_KPARAM_INFO
	.align		4
.L_13:
        /*0038*/ 	.byte	0x04, 0x17
        /*003a*/ 	.short	(.L_15 - .L_14)
.L_14:
        /*003c*/ 	.word	0x00000000
        /*0040*/ 	.short	0x0002
        /*0042*/ 	.short	0x0010
        /*0044*/ 	.byte	0x00, 0xf5, 0x21, 0x00


	//----- nvinfo : EIATTR_KPARAM_INFO
	.align		4
.L_15:
        /*0048*/ 	.byte	0x04, 0x17
        /*004a*/ 	.short	(.L_17 - .L_16)
.L_16:
        /*004c*/ 	.word	0x00000000
        /*0050*/ 	.short	0x0001
        /*0052*/ 	.short	0x0008
        /*0054*/ 	.byte	0x00, 0xf5, 0x21, 0x00


	//----- nvinfo : EIATTR_KPARAM_INFO
	.align		4
.L_17:
        /*0058*/ 	.byte	0x04, 0x17
        /*005a*/ 	.short	(.L_19 - .L_18)
.L_18:
        /*005c*/ 	.word	0x00000000
        /*0060*/ 	.short	0x0000
        /*0062*/ 	.short	0x0000
        /*0064*/ 	.byte	0x00, 0xf5, 0x21, 0x00


	//----- nvinfo : EIATTR_SPARSE_MMA_MASK
	.align		4
.L_19:
        /*0068*/ 	.byte	0x03, 0x50
        /*006a*/ 	.short	0x0000


	//----- nvinfo : EIATTR_WMMA_USED
	.align		4
        /*006c*/ 	.byte	0x01, 0x2b
	.zero		2


	//----- nvinfo : EIATTR_MAXREG_COUNT
	.align		4
        /*0070*/ 	.byte	0x03, 0x1b
        /*0072*/ 	.short	0x00ff


	//----- nvinfo : EIATTR_MERCURY_ISA_VERSION
	.align		4
        /*0074*/ 	.byte	0x03, 0x5f
        /*0076*/ 	.short	0x0101


	//----- nvinfo : EIATTR_VRC_CTA_INIT_COUNT
	.align		4
        /*0078*/ 	.byte	0x02, 0x4a
	.zero		1
	.zero		1


	//----- nvinfo : EIATTR_EXIT_INSTR_OFFSETS
	.align		4
        /*007c*/ 	.byte	0x04, 0x1c
        /*007e*/ 	.short	(.L_21 - .L_20)


	//   ....[0]....
.L_20:
        /*0080*/ 	.word	0x00000080


	//   ....[1]....
        /*0084*/ 	.word	0x00000bb0


	//----- nvinfo : EIATTR_CBANK_PARAM_SIZE
	.align		4
.L_21:
        /*0088*/ 	.byte	0x03, 0x19
        /*008a*/ 	.short	0x0024


	//----- nvinfo : EIATTR_PARAM_CBANK
	.align		4
        /*008c*/ 	.byte	0x04, 0x0a
        /*008e*/ 	.short	(.L_23 - .L_22)
	.align		4
.L_22:
        /*0090*/ 	.word	index@(.nv.constant0._Z16sgemm_wmma_naivePK6__halfS1_PS_iii)
        /*0094*/ 	.short	0x0380
        /*0096*/ 	.short	0x0024


	//----- nvinfo : EIATTR_SW_WAR
	.align		4
.L_23:
        /*0098*/ 	.byte	0x04, 0x36
        /*009a*/ 	.short	(.L_25 - .L_24)
.L_24:
        /*009c*/ 	.word	0x00000008
.L_25:


//--------------------- .nv.callgraph             --------------------------
	.section	.nv.callgraph,"",@"SHT_CUDA_CALLGRAPH"
	.align	4
	.sectionentsize	8
	.align		4
        /*0000*/ 	.word	0x00000000
	.align		4
        /*0004*/ 	.word	0xffffffff
	.align		4
        /*0008*/ 	.word	0x00000000
	.align		4
        /*000c*/ 	.word	0xfffffffe
	.align		4
        /*0010*/ 	.word	0x00000000
	.align		4
        /*0014*/ 	.word	0xfffffffd
	.align		4
        /*0018*/ 	.word	0x00000000
	.align		4
        /*001c*/ 	.word	0xfffffffc


//--------------------- .text._Z16sgemm_wmma_naivePK6__halfS1_PS_iii --------------------------
	.section	.text._Z16sgemm_wmma_naivePK6__halfS1_PS_iii,"ax",@progbits
	.align	128
        .global         _Z16sgemm_wmma_naivePK6__halfS1_PS_iii
        .type           _Z16sgemm_wmma_naivePK6__halfS1_PS_iii,@function
        .size           _Z16sgemm_wmma_naivePK6__halfS1_PS_iii,(.L_x_5 - _Z16sgemm_wmma_naivePK6__halfS1_PS_iii)
        .other          _Z16sgemm_wmma_naivePK6__halfS1_PS_iii,@"STO_CUDA_ENTRY STV_DEFAULT"
_Z16sgemm_wmma_naivePK6__halfS1_PS_iii:
.text._Z16sgemm_wmma_naivePK6__halfS1_PS_iii:
[----:B------:R-:W-:Y:S08]  /*0000*/  LDC R1, c[0x0][0x37c] ;  /* 0x0000df00ff017b82 */ /* 0x000ff00000000800 */
[----:B------:R-:W0:Y:S08]  /*0010*/  S2UR UR7, SR_CTAID.X ;  /* 0x00000000000779c3 */ /* 0x000e300000002500 */
[----:B------:R-:W1:Y:S08]  /*0020*/  S2UR UR6, SR_CTAID.Y ;  /* 0x00000000000679c3 */ /* 0x000e700000002600 */
[----:B------:R-:W2:Y:S01]  /*0030*/  LDC.64 R2, c[0x0][0x398] ;  /* 0x0000e600ff027b82 */ /* 0x000ea20000000a00 */
[----:B0-----:R-:W-:-:S02]  /*0040*/  USHF.L.U32 UR7, UR7, 0x4, URZ ;  /* 0x0000000407077899 */ /* 0x001fc400080006ff */
[----:B-1----:R-:W-:-:S04]  /*0050*/  USHF.L.U32 UR6, UR6, 0x4, URZ ;  /* 0x0000000406067899 */ /* 0x002fc800080006ff */
[----:B--2---:R-:W-:-:S04]  /*0060*/  ISETP.LT.AND P0, PT, R3, UR7, PT ;  /* 0x0000000703007c0c */ /* 0x004fc8000bf01270 */
[----:B------:R-:W-:-:S13]  /*0070*/  ISETP.LT.OR P0, PT, R2, UR6, P0 ;  /* 0x0000000602007c0c */ /* 0x000fda0008701670 */
[----:B------:R-:W-:Y:S05]  /*0080*/  @P0 EXIT ;  /* 0x000000000000094d */ /* 0x000fea0003800000 */
[----:B------:R-:W0:Y:S01]  /*0090*/  LDCU UR28, c[0x0][0x3a0] ;  /* 0x00007400ff1c77ac */ /* 0x000e220008000800 */
[----:B------:R-:W-:Y:S02]  /*00a0*/  CS2R R12, SRZ ;  /* 0x00000000000c7805 */ /* 0x000fe4000001ff00 */
[----:B------:R-:W-:Y:S01]  /*00b0*/  CS2R R2, SRZ ;  /* 0x0000000000027805 */ /* 0x000fe2000001ff00 */
[----:B------:R-:W1:Y:S01]  /*00c0*/  LDCU.64 UR14, c[0x0][0x358] ;  /* 0x00006b00ff0e77ac */ /* 0x000e620008000a00 */
[----:B0-----:R-:W-:-:S09]  /*00d0*/  UISETP.GE.AND UP0, UPT, UR28, 0x1, UPT ;  /* 0x000000011c00788c */ /* 0x001fd2000bf06270 */
[----:B-1----:R-:W-:Y:S05]  /*00e0*/  BRA.U !UP0, `(.L_x_0) ;  /* 0x00000009085c7547 */ /* 0x002fea000b800000 */
[----:B------:R-:W-:Y:S01]  /*00f0*/  UIADD3 UR4, UPT, UPT, UR28, 0xf, URZ ;  /* 0x0000000f1c047890 */ /* 0x000fe2000fffe0ff */
[----:B------:R-:W-:Y:S01]  /*0100*/  IMAD.MOV.U32 R12, RZ, RZ, RZ ;  /* 0x000000ffff0c7224 */ /* 0x000fe200078e00ff */
[----:B------:R-:W-:Y:S01]  /*0110*/  UISETP.GE.U32.AND UP1, UPT, UR28, 0x31, UPT ;  /* 0x000000311c00788c */ /* 0x000fe2000bf26070 */
[----:B------:R-:W-:Y:S01]  /*0120*/  CS2R R2, SRZ ;  /* 0x0000000000027805 */ /* 0x000fe2000001ff00 */
[----:B------:R-:W-:Y:S02]  /*0130*/  USHF.R.S32.HI UR5, URZ, 0x1f, UR4 ;  /* 0x0000001fff057899 */ /* 0x000fe40008011404 */
[----:B------:R-:W-:Y:S02]  /*0140*/  UIMAD UR8, UR6, UR28, URZ ;  /* 0x0000001c060872a4 */ /* 0x000fe4000f8e02ff */
[----:B------:R-:W-:-:S04]  /*0150*/  ULEA.HI UR5, UR5, UR4, URZ, 0x4 ;  /* 0x0000000405057291 */ /* 0x000fc8000f8f20ff */
[----:B------:R-:W-:Y:S02]  /*0160*/  USHF.R.S32.HI UR9, URZ, 0x4, UR5 ;  /* 0x00000004ff097899 */ /* 0x000fe40008011405 */
[----:B------:R-:W-:Y:S02]  /*0170*/  USHF.R.S32.HI UR5, URZ, 0x1f, UR4 ;  /* 0x0000001fff057899 */ /* 0x000fe40008011404 */
[----:B------:R-:W-:Y:S02]  /*0180*/  UISETP.LT.AND UP0, UPT, UR9, 0x1, UPT ;  /* 0x000000010900788c */ /* 0x000fe4000bf01270 */
[----:B------:R-:W-:Y:S02]  /*0190*/  ULEA.HI UR5, UR5, UR4, URZ, 0x4 ;  /* 0x0000000405057291 */ /* 0x000fe4000f8f20ff */
[----:B------:R-:W-:Y:S02]  /*01a0*/  USEL UR4, UR9, 0x1, !UP0 ;  /* 0x0000000109047887 */ /* 0x000fe4000c000000 */
[----:B------:R-:W-:-:S02]  /*01b0*/  USHF.R.S32.HI UR5, URZ, 0x4, UR5 ;  /* 0x00000004ff057899 */ /* 0x000fc40008011405 */
[----:B------:R-:W-:Y:S02]  /*01c0*/  ULOP3.LUT UR24, UR4, 0x3, URZ, 0xc0, !UPT ;  /* 0x0000000304187892 */ /* 0x000fe4000f8ec0ff */
[----:B------:R-:W-:Y:S02]  /*01d0*/  UISETP.LT.AND UP2, UPT, UR5, 0x1, UPT ;  /* 0x000000010500788c */ /* 0x000fe4000bf41270 */
[----:B------:R-:W-:Y:S01]  /*01e0*/  UIMAD UR9, UR7, UR28, URZ ;  /* 0x0000001c070972a4 */ /* 0x000fe2000f8e02ff */
[----:B------:R-:W-:Y:S01]  /*01f0*/  UMOV UR4, URZ ;  /* 0x000000ff00047c82 */ /* 0x000fe20008000000 */
[----:B------:R-:W-:Y:S02]  /*0200*/  UISETP.NE.AND UP0, UPT, UR24, URZ, UPT ;  /* 0x000000ff1800728c */ /* 0x000fe4000bf05270 */
[----:B------:R-:W-:Y:S01]  /*0210*/  USEL UR5, UR5, 0x1, !UP2 ;  /* 0x0000000105057887 */ /* 0x000fe2000d000000 */
[----:B------:R-:W-:Y:S11]  /*0220*/  BRA.U !UP1, `(.L_x_1) ;  /* 0x0000000509687547 */ /* 0x000ff6000b800000 */
[----:B------:R-:W0:Y:S01]  /*0230*/  S2R R5, SR_LANEID ;  /* 0x0000000000057919 */ /* 0x000e220000000000 */
[----:B------:R-:W-:Y:S01]  /*0240*/  USHF.R.U32.HI UR4, URZ, 0x1, UR28 ;  /* 0x00000001ff047899 */ /* 0x000fe2000801161c */
[----:B------:R-:W-:Y:S01]  /*0250*/  IMAD.MOV.U32 R3, RZ, RZ, RZ ;  /* 0x000000ffff037224 */ /* 0x000fe200078e00ff */
[----:B------:R-:W1:Y:S01]  /*0260*/  LDCU.128 UR16, c[0x0][0x380] ;  /* 0x00007000ff1077ac */ /* 0x000e620008000c00 */
[----:B------:R-:W-:Y:S01]  /*0270*/  IMAD.MOV.U32 R12, RZ, RZ, RZ ;  /* 0x000000ffff0c7224 */ /* 0x000fe200078e00ff */
[----:B------:R-:W2:Y:S01]  /*0280*/  LDCU.128 UR20, c[0x0][0x380] ;  /* 0x00007000ff1477ac */ /* 0x000ea20008000c00 */
[----:B0-----:R-:W-:Y:S02]  /*0290*/  LOP3.LUT R2, R5, 0x3, RZ, 0xc0, !PT ;  /* 0x0000000305027812 */ /* 0x001fe400078ec0ff */
[----:B------:R-:W-:-:S05]  /*02a0*/  SHF.R.U32.HI R5, RZ, 0x2, R5 ;  /* 0x00000002ff057819 */ /* 0x000fca0000011605 */
[----:B------:R-:W-:Y:S01]  /*02b0*/  IMAD.WIDE.U32 R2, R5, UR4, R2 ;  /* 0x0000000405027c25 */ /* 0x000fe2000f8e0002 */
[----:B------:R-:W-:-:S03]  /*02c0*/  ULOP3.LUT UR4, UR5, 0x7fffffc, URZ, 0xc0, !UPT ;  /* 0x07fffffc05047892 */ /* 0x000fc6000f8ec0ff */
[C---:B------:R-:W-:Y:S01]  /*02d0*/  IMAD.SHL.U32 R24, R2.reuse, 0x4, RZ ;  /* 0x0000000402187824 */ /* 0x040fe200078e00ff */
[----:B------:R-:W-:Y:S02]  /*02e0*/  SHF.L.U64.HI R0, R2, 0x2, R3 ;  /* 0x0000000202007819 */ /* 0x000fe40000010203 */
[----:B------:R-:W-:Y:S01]  /*02f0*/  CS2R R2, SRZ ;  /* 0x0000000000027805 */ /* 0x000fe2000001ff00 */
[----:B------:R-:W-:Y:S01]  /*0300*/  UIADD3 UR25, UPT, UPT, -UR4, URZ, URZ ;  /* 0x000000ff04197290 */ /* 0x000fe2000fffe1ff */
[----:B-12---:R-:W-:-:S11]  /*0310*/  UMOV UR5, URZ ;  /* 0x000000ff00057c82 */ /* 0x006fd60008000000 */
.L_x_2:
[----:B------:R-:W-:Y:S01]  /*0320*/  UIMAD.WIDE.U32 UR10, UR8, 0x2, UR16 ;  /* 0x00000002080a78a5 */ /* 0x000fe2000f8e0010 */
[----:B------:R-:W-:Y:S01]  /*0330*/  IMAD.U32 R11, RZ, RZ, UR28 ;  /* 0x0000001cff0b7e24 */ /* 0x000fe2000f8e00ff */
[----:B------:R-:W-:-:S04]  /*0340*/  UIMAD.WIDE.U32 UR12, UR9, 0x2, UR18 ;  /* 0x00000002090c78a5 */ /* 0x000fc8000f8e0012 */
[----:B------:R-:W-:-:S04]  /*0350*/  IADD3 R8, P0, PT, R24, UR10, RZ ;  /* 0x0000000a18087c10 */ /* 0x000fc8000ff1e0ff */
[----:B------:R-:W-:Y:S02]  /*0360*/  IADD3.X R9, PT, PT, R0, UR11, RZ, P0, !PT ;  /* 0x0000000b00097c10 */ /* 0x000fe400087fe4ff */
[----:B------:R-:W-:Y:S01]  /*0370*/  IADD3 R14, P0, PT, R24, UR12, RZ ;  /* 0x0000000c180e7c10 */ /* 0x000fe2000ff1e0ff */
[----:B------:R-:W-:Y:S02]  /*0380*/  IMAD.U32 R17, RZ, RZ, UR28 ;  /* 0x0000001cff117e24 */ /* 0x000fe4000f8e00ff */
[----:B------:R-:W-:Y:S01]  /*0390*/  IMAD.WIDE.U32 R10, R11, 0x10, R8 ;  /* 0x000000100b0a7825 */ /* 0x000fe200078e0008 */
[----:B------:R-:W-:Y:S01]  /*03a0*/  IADD3.X R15, PT, PT, R0, UR13, RZ, P0, !PT ;  /* 0x0000000d000f7c10 */ /* 0x000fe200087fe4ff */
[----:B------:R-:W2:Y:S02]  /*03b0*/  LDG.E R4, desc[UR14][R8.64] ;  /* 0x0000000e08047981 */ /* 0x000ea4000c1e1900 */
[----:B------:R-:W-:Y:S02]  /*03c0*/  IMAD.WIDE.U32 R16, R17, 0x10, R14 ;  /* 0x0000001011107825 */ /* 0x000fe400078e000e */
[----:B------:R0:W2:Y:S04]  /*03d0*/  LDG.E R6, desc[UR14][R8.64+0x10] ;  /* 0x0000100e08067981 */ /* 0x0000a8000c1e1900 */
[----:B------:R-:W2:Y:S04]  /*03e0*/  LDG.E R5, desc[UR14][R10.64] ;  /* 0x0000000e0a057981 */ /* 0x000ea8000c1e1900 */
[----:B------:R-:W2:Y:S04]  /*03f0*/  LDG.E R7, desc[UR14][R10.64+0x10] ;  /* 0x0000100e0a077981 */ /* 0x000ea8000c1e1900 */
[----:B------:R-:W2:Y:S04]  /*0400*/  LDG.E R20, desc[UR14][R14.64] ;  /* 0x0000000e0e147981 */ /* 0x000ea8000c1e1900 */
[----:B------:R-:W2:Y:S04]  /*0410*/  LDG.E R21, desc[UR14][R14.64+0x10] ;  /* 0x0000100e0e157981 */ /* 0x000ea8000c1e1900 */
[----:B------:R-:W3:Y:S04]  /*0420*/  LDG.E R18, desc[UR14][R16.64] ;  /* 0x0000000e10127981 */ /* 0x000ee8000c1e1900 */
[----:B------:R1:W3:Y:S01]  /*0430*/  LDG.E R19, desc[UR14][R16.64+0x10] ;  /* 0x0000100e10137981 */ /* 0x0002e2000c1e1900 */
[----:B------:R-:W-:-:S02]  /*0440*/  UIMAD UR12, UR6, UR28, URZ ;  /* 0x0000001c060c72a4 */ /* 0x000fc4000f8e02ff */
[----:B0-----:R-:W-:Y:S01]  /*0450*/  IMAD.U32 R9, RZ, RZ, UR28 ;  /* 0x0000001cff097e24 */ /* 0x001fe2000f8e00ff */
[----:B------:R-:W-:Y:S02]  /*0460*/  UIMAD UR10, UR7, UR28, URZ ;  /* 0x0000001c070a72a4 */ /* 0x000fe4000f8e02ff */
[----:B------:R-:W-:Y:S02]  /*0470*/  UIADD3 UR12, UP2, UPT, UR12, UR5, URZ ;  /* 0x000000050c0c7290 */ /* 0x000fe4000ff5e0ff */
[----:B------:R-:W-:Y:S02]  /*0480*/  UIADD3 UR10, UP1, UPT, UR10, UR5, URZ ;  /* 0x000000050a0a7290 */ /* 0x000fe4000ff3e0ff */
[----:B------:R-:W-:Y:S01]  /*0490*/  UIADD3.X UR13, UPT, UPT, URZ, URZ, URZ, UP2, !UPT ;  /* 0x000000ffff0d7290 */ /* 0x000fe200097fe4ff */
[----:B-1----:R-:W-:Y:S01]  /*04a0*/  IMAD.U32 R17, RZ, RZ, UR28 ;  /* 0x0000001cff117e24 */ /* 0x002fe2000f8e00ff */
[----:B------:R-:W-:Y:S02]  /*04b0*/  UIADD3.X UR11, UPT, UPT, URZ, URZ, URZ, UP1, !UPT ;  /* 0x000000ffff0b7290 */ /* 0x000fe40008ffe4ff */
[----:B------:R-:W-:-:S02]  /*04c0*/  ULEA UR27, UP2, UR12, UR20, 0x1 ;  /* 0x000000140c1b7291 */ /* 0x000fc4000f8408ff */
[----:B------:R-:W-:Y:S02]  /*04d0*/  ULEA UR26, UP1, UR10, UR22, 0x1 ;  /* 0x000000160a1a7291 */ /* 0x000fe4000f8208ff */
[----:B------:R-:W-:Y:S02]  /*04e0*/  ULEA.HI.X UR12, UR12, UR21, UR13, 0x1, UP2 ;  /* 0x000000150c0c7291 */ /* 0x000fe400090f0c0d */
[----:B------:R-:W-:Y:S01]  /*04f0*/  ULEA.HI.X UR10, UR10, UR23, UR11, 0x1, UP1 ;  /* 0x000000170a0a7291 */ /* 0x000fe200088f0c0b */
[C---:B------:R-:W-:Y:S02]  /*0500*/  IADD3 R26, P0, PT, R24.reuse, UR27, RZ ;  /* 0x0000001b181a7c10 */ /* 0x040fe4000ff1e0ff */
[----:B------:R-:W-:Y:S02]  /*0510*/  IADD3 R28, P1, PT, R24, UR26, RZ ;  /* 0x0000001a181c7c10 */ /* 0x000fe4000ff3e0ff */
[C---:B------:R-:W-:Y:S02]  /*0520*/  IADD3.X R27, PT, PT, R0.reuse, UR12, RZ, P0, !PT ;  /* 0x0000000c001b7c10 */ /* 0x040fe400087fe4ff */
[----:B------:R-:W-:Y:S01]  /*0530*/  IADD3.X R29, PT, PT, R0, UR10, RZ, P1, !PT ;  /* 0x0000000a001d7c10 */ /* 0x000fe20008ffe4ff */
[----:B------:R-:W-:-:S02]  /*0540*/  IMAD.WIDE.U32 R16, R17, 0x10, R26 ;  /* 0x0000001011107825 */ /* 0x000fc400078e001a */
[----:B------:R-:W4:Y:S04]  /*0550*/  LDG.E R14, desc[UR14][R26.64+0x70] ;  /* 0x0000700e1a0e7981 */ /* 0x000f28000c1e1900 */
[----:B------:R-:W5:Y:S04]  /*0560*/  LDG.E R8, desc[UR14][R28.64+0x20] ;  /* 0x0000200e1c087981 */ /* 0x000f68000c1e1900 */
[----:B------:R-:W4:Y:S04]  /*0570*/  LDG.E R22, desc[UR14][R28.64+0x40] ;  /* 0x0000400e1c167981 */ /* 0x000f28000c1e1900 */
[----:B------:R-:W4:Y:S04]  /*0580*/  LDG.E R23, desc[UR14][R28.64+0x50] ;  /* 0x0000500e1c177981 */ /* 0x000f28000c1e1900 */
[----:B------:R-:W4:Y:S01]  /*0590*/  LDG.E R15, desc[UR14][R16.64+0x70] ;  /* 0x0000700e100f7981 */ /* 0x000f22000c1e1900 */
[C---:B--2---:R-:W-:Y:S08]  /*05a0*/  HMMA.16816.F16 R20, R4.reuse, R20, R2 ;  /* 0x000000140414723c */ /* 0x044ff00000000802 */
[----:B---3--:R-:W-:Y:S01]  /*05b0*/  HMMA.16816.F16 R2, R4, R18, R12 ;  /* 0x000000120402723c */ /* 0x008fe2000000080c */
[----:B------:R-:W-:Y:S01]  /*05c0*/  IMAD.WIDE.U32 R18, R9, 0x10, R28 ;  /* 0x0000001009127825 */ /* 0x000fe200078e001c */
[----:B------:R-:W5:Y:S04]  /*05d0*/  LDG.E R4, desc[UR14][R26.64+0x20] ;  /* 0x0000200e1a047981 */ /* 0x000f68000c1e1900 */
[----:B------:R-:W5:Y:S04]  /*05e0*/  LDG.E R9, desc[UR14][R28.64+0x30] ;  /* 0x0000300e1c097981 */ /* 0x000f68000c1e1900 */
[----:B------:R-:W5:Y:S04]  /*05f0*/  LDG.E R6, desc[UR14][R26.64+0x30] ;  /* 0x0000300e1a067981 */ /* 0x000f68000c1e1900 */
[----:B------:R-:W5:Y:S04]  /*0600*/  LDG.E R5, desc[UR14][R16.64+0x20] ;  /* 0x0000200e10057981 */ /* 0x000f68000c1e1900 */
[----:B------:R-:W5:Y:S04]  /*0610*/  LDG.E R7, desc[UR14][R16.64+0x30] ;  /* 0x0000300e10077981 */ /* 0x000f68000c1e1900 */
[----:B------:R-:W2:Y:S04]  /*0620*/  LDG.E R10, desc[UR14][R18.64+0x20] ;  /* 0x0000200e120a7981 */ /* 0x000ea8000c1e1900 */
[----:B------:R-:W2:Y:S04]  /*0630*/  LDG.E R11, desc[UR14][R18.64+0x30] ;  /* 0x0000300e120b7981 */ /* 0x000ea8000c1e1900 */
[----:B------:R-:W3:Y:S04]  /*0640*/  LDG.E R12, desc[UR14][R26.64+0x60] ;  /* 0x0000600e1a0c7981 */ /* 0x000ee8000c1e1900 */
[----:B------:R-:W3:Y:S01]  /*0650*/  LDG.E R13, desc[UR14][R16.64+0x60] ;  /* 0x0000600e100d7981 */ /* 0x000ee2000c1e1900 */
[C---:B-----5:R-:W-:Y:S03]  /*0660*/  HMMA.16816.F16 R20, R4.reuse, R8, R20 ;  /* 0x000000080414723c */ /* 0x060fe60000000814 */
[----:B------:R-:W4:Y:S04]  /*0670*/  LDG.E R8, desc[UR14][R26.64+0x40] ;  /* 0x0000400e1a087981 */ /* 0x000f28000c1e1900 */
[----:B------:R-:W4:Y:S01]  /*0680*/  LDG.E R9, desc[UR14][R16.64+0x40] ;  /* 0x0000400e10097981 */ /* 0x000f22000c1e1900 */
[----:B--2---:R-:W-:Y:S03]  /*0690*/  HMMA.16816.F16 R2, R4, R10, R2 ;  /* 0x0000000a0402723c */ /* 0x004fe60000000802 */
[----:B------:R-:W4:Y:S04]  /*06a0*/  LDG.E R10, desc[UR14][R26.64+0x50] ;  /* 0x0000500e1a0a7981 */ /* 0x000f28000c1e1900 */
[----:B------:R-:W4:Y:S04]  /*06b0*/  LDG.E R11, desc[UR14][R16.64+0x50] ;  /* 0x0000500e100b7981 */ /* 0x000f28000c1e1900 */
[----:B------:R-:W2:Y:S04]  /*06c0*/  LDG.E R4, desc[UR14][R18.64+0x40] ;  /* 0x0000400e12047981 */ /* 0x000ea8000c1e1900 */
[----:B------:R-:W2:Y:S04]  /*06d0*/  LDG.E R5, desc[UR14][R18.64+0x50] ;  /* 0x0000500e12057981 */ /* 0x000ea8000c1e1900 */
[----:B------:R-:W3:Y:S04]  /*06e0*/  LDG.E R6, desc[UR14][R28.64+0x60] ;  /* 0x0000600e1c067981 */ /* 0x000ee8000c1e1900 */
[----:B------:R-:W3:Y:S04]  /*06f0*/  LDG.E R7, desc[UR14][R28.64+0x70] ;  /* 0x0000700e1c077981 */ /* 0x000ee8000c1e1900 */
[----:B------:R-:W5:Y:S04]  /*0700*/  LDG.E R26, desc[UR14][R18.64+0x60] ;  /* 0x0000600e121a7981 */ /* 0x000f68000c1e1900 */
[----:B------:R-:W5:Y:S01]  /*0710*/  LDG.E R27, desc[UR14][R18.64+0x70] ;  /* 0x0000700e121b7981 */ /* 0x000f62000c1e1900 */
[----:B------:R-:W-:-:S04]  /*0720*/  UIADD3 UR25, UPT, UPT, UR25, 0x4, URZ ;  /* 0x0000000419197890 */ /* 0x000fc8000fffe0ff */
[----:B------:R-:W-:Y:S02]  /*0730*/  UISETP.NE.AND UP1, UPT, UR25, URZ, UPT ;  /* 0x000000ff1900728c */ /* 0x000fe4000bf25270 */
[----:B------:R-:W-:Y:S02]  /*0740*/  UIADD3 UR9, UPT, UPT, UR9, 0x40, URZ ;  /* 0x0000004009097890 */ /* 0x000fe4000fffe0ff */
[----:B------:R-:W-:Y:S02]  /*0750*/  UIADD3 UR8, UPT, UPT, UR8, 0x40, URZ ;  /* 0x0000004008087890 */ /* 0x000fe4000fffe0ff */
[----:B------:R-:W-:Y:S01]  /*0760*/  UIADD3 UR5, UPT, UPT, UR5, 0x40, URZ ;  /* 0x0000004005057890 */ /* 0x000fe2000fffe0ff */
[C---:B----4-:R-:W-:Y:S08]  /*0770*/  HMMA.16816.F16 R20, R8.reuse, R22, R20 ;  /* 0x000000160814723c */ /* 0x050ff00000000814 */
[----:B--2---:R-:W-:-:S12]  /*0780*/  HMMA.16816.F16 R4, R8, R4, R2 ;  /* 0x000000040804723c */ /* 0x004fd80000000802 */
[C---:B---3--:R-:W-:Y:S08]  /*0790*/  HMMA.16816.F16 R2, R12.reuse, R6, R20 ;  /* 0x000000060c02723c */ /* 0x048ff00000000814 */
[----:B-----5:R-:W-:Y:S01]  /*07a0*/  HMMA.16816.F16 R12, R12, R26, R4 ;  /* 0x0000001a0c0c723c */ /* 0x020fe20000000804 */
[----:B------:R-:W-:-:S04]  /*07b0*/  NOP ;  /* 0x0000000000007918 */ /* 0x000fc80000000000 */
[----:B------:R-:W-:-:S15]  /*07c0*/  BRA.U UP1, `(.L_x_2) ;  /* 0xfffffff901d47547 */ /* 0x000fde000b83ffff */
.L_x_1:
[----:B------:R-:W-:Y:S05]  /*07d0*/  BRA.U !UP0, `(.L_x_0) ;  /* 0x0000000108a07547 */ /* 0x000fea000b800000 */
[----:B------:R-:W0:Y:S01]  /*07e0*/  S2R R0, SR_LANEID ;  /* 0x0000000000007919 */ /* 0x000e220000000000 */
[----:B------:R-:W-:Y:S01]  /*07f0*/  USHF.R.U32.HI UR10, URZ, 0x1, UR28 ;  /* 0x00000001ff0a7899 */ /* 0x000fe2000801161c */
[----:B------:R-:W-:Y:S01]  /*0800*/  IMAD.MOV.U32 R5, RZ, RZ, RZ ;  /* 0x000000ffff057224 */ /* 0x000fe200078e00ff */
[----:B------:R-:W-:Y:S02]  /*0810*/  UIMAD UR5, UR7, UR28, URZ ;  /* 0x0000001c070572a4 */ /* 0x000fe4000f8e02ff */
[----:B------:R-:W-:Y:S02]  /*0820*/  UIMAD UR9, UR6, UR28, URZ ;  /* 0x0000001c060972a4 */ /* 0x000fe4000f8e02ff */
[----:B------:R-:W-:Y:S01]  /*0830*/  ULEA UR5, UR4, UR5, 0x4 ;  /* 0x0000000504057291 */ /* 0x000fe2000f8e20ff */
[----:B------:R-:W1:Y:S01]  /*0840*/  LDCU.128 UR16, c[0x0][0x380] ;  /* 0x00007000ff1077ac */ /* 0x000e620008000c00 */
[----:B------:R-:W-:Y:S02]  /*0850*/  UIADD3 UR8, UPT, UPT, -UR24, URZ, URZ ;  /* 0x000000ff18087290 */ /* 0x000fe4000fffe1ff */
[----:B------:R-:W-:Y:S01]  /*0860*/  ULEA UR4, UR4, UR9, 0x4 ;  /* 0x0000000904047291 */ /* 0x000fe2000f8e20ff */
[----:B0-----:R-:W-:-:S02]  /*0870*/  LOP3.LUT R4, R0, 0x3, RZ, 0xc0, !PT ;  /* 0x0000000300047812 */ /* 0x001fc400078ec0ff */
[----:B------:R-:W-:-:S05]  /*0880*/  SHF.R.U32.HI R7, RZ, 0x2, R0 ;  /* 0x00000002ff077819 */ /* 0x000fca0000011600 */
[----:B------:R-:W-:-:S04]  /*0890*/  IMAD.WIDE.U32 R4, R7, UR10, R4 ;  /* 0x0000000a07047c25 */ /* 0x000fc8000f8e0004 */
[C---:B------:R-:W-:Y:S01]  /*08a0*/  IMAD.SHL.U32 R0, R4.reuse, 0x4, RZ ;  /* 0x0000000404007824 */ /* 0x040fe200078e00ff */
[----:B-1----:R-:W-:-:S07]  /*08b0*/  SHF.L.U64.HI R22, R4, 0x2, R5 ;  /* 0x0000000204167819 */ /* 0x002fce0000010205 */
.L_x_3:
[----:B------:R-:W-:Y:S01]  /*08c0*/  UIMAD.WIDE.U32 UR10, UR4, 0x2, UR16 ;  /* 0x00000002040a78a5 */ /* 0x000fe2000f8e0010 */
[----:B------:R-:W-:Y:S01]  /*08d0*/  IMAD.U32 R11, RZ, RZ, UR28 ;  /* 0x0000001cff0b7e24 */ /* 0x000fe2000f8e00ff */
[----:B------:R-:W-:Y:S01]  /*08e0*/  UIMAD.WIDE.U32 UR12, UR5, 0x2, UR18 ;  /* 0x00000002050c78a5 */ /* 0x000fe2000f8e0012 */
[----:B------:R-:W-:-:S03]  /*08f0*/  IMAD.U32 R17, RZ, RZ, UR28 ;  /* 0x0000001cff117e24 */ /* 0x000fc6000f8e00ff */
[C---:B------:R-:W-:Y:S02]  /*0900*/  IADD3 R8, P0, PT, R0.reuse, UR10, RZ ;  /* 0x0000000a00087c10 */ /* 0x040fe4000ff1e0ff */
[----:B------:R-:W-:Y:S02]  /*0910*/  IADD3 R14, P1, PT, R0, UR12, RZ ;  /* 0x0000000c000e7c10 */ /* 0x000fe4000ff3e0ff */
[C---:B------:R-:W-:Y:S02]  /*0920*/  IADD3.X R9, PT, PT, R22.reuse, UR11, RZ, P0, !PT ;  /* 0x0000000b16097c10 */ /* 0x040fe400087fe4ff */
[----:B------:R-:W-:Y:S01]  /*0930*/  IADD3.X R15, PT, PT, R22, UR13, RZ, P1, !PT ;  /* 0x0000000d160f7c10 */ /* 0x000fe20008ffe4ff */
[----:B------:R-:W-:Y:S02]  /*0940*/  IMAD.WIDE.U32 R10, R11, 0x10, R8 ;  /* 0x000000100b0a7825 */ /* 0x000fe400078e0008 */
[----:B------:R-:W2:Y:S02]  /*0950*/  LDG.E R4, desc[UR14][R8.64] ;  /* 0x0000000e08047981 */ /* 0x000ea4000c1e1900 */
[----:B------:R-:W-:-:S02]  /*0960*/  IMAD.WIDE.U32 R16, R17, 0x10, R14 ;  /* 0x0000001011107825 */ /* 0x000fc400078e000e */
[----:B------:R-:W2:Y:S04]  /*0970*/  LDG.E R18, desc[UR14][R14.64] ;  /* 0x0000000e0e127981 */ /* 0x000ea8000c1e1900 */
[----:B------:R-:W2:Y:S04]  /*0980*/  LDG.E R19, desc[UR14][R14.64+0x10] ;  /* 0x0000100e0e137981 */ /* 0x000ea8000c1e1900 */
[----:B------:R-:W2:Y:S04]  /*0990*/  LDG.E R6, desc[UR14][R8.64+0x10] ;  /* 0x0000100e08067981 */ /* 0x000ea8000c1e1900 */
[----:B------:R-:W2:Y:S04]  /*09a0*/  LDG.E R5, desc[UR14][R10.64] ;  /* 0x0000000e0a057981 */ /* 0x000ea8000c1e1900 */
[----:B------:R-:W2:Y:S04]  /*09b0*/  LDG.E R7, desc[UR14][R10.64+0x10] ;  /* 0x0000100e0a077981 */ /* 0x000ea8000c1e1900 */
[----:B------:R-:W3:Y:S04]  /*09c0*/  LDG.E R20, desc[UR14][R16.64] ;  /* 0x0000000e10147981 */ /* 0x000ee8000c1e1900 */
[----:B------:R-:W3:Y:S01]  /*09d0*/  LDG.E R21, desc[UR14][R16.64+0x10] ;  /* 0x0000100e10157981 */ /* 0x000ee2000c1e1900 */
[----:B------:R-:W-:-:S04]  /*09e0*/  UIADD3 UR8, UPT, UPT, UR8, 0x1, URZ ;  /* 0x0000000108087890 */ /* 0x000fc8000fffe0ff */
[----:B------:R-:W-:Y:S02]  /*09f0*/  UISETP.NE.AND UP0, UPT, UR8, URZ, UPT ;  /* 0x000000ff0800728c */ /* 0x000fe4000bf05270 */
[----:B------:R-:W-:Y:S02]  /*0a00*/  UIADD3 UR5, UPT, UPT, UR5, 0x10, URZ ;  /* 0x0000001005057890 */ /* 0x000fe4000fffe0ff */
[----:B------:R-:W-:Y:S01]  /*0a10*/  UIADD3 UR4, UPT, UPT, UR4, 0x10, URZ ;  /* 0x0000001004047890 */ /* 0x000fe2000fffe0ff */
[C---:B--2---:R-:W-:Y:S08]  /*0a20*/  HMMA.16816.F16 R2, R4.reuse, R18, R2 ;  /* 0x000000120402723c */ /* 0x044ff00000000802 */
[----:B---3--:R-:W-:Y:S01]  /*0a30*/  HMMA.16816.F16 R12, R4, R20, R12 ;  /* 0x00000014040c723c */ /* 0x008fe2000000080c */
[----:B------:R-:W-:-:S04]  /*0a40*/  NOP ;  /* 0x0000000000007918 */ /* 0x000fc80000000000 */
[----:B------:R-:W-:-:S15]  /*0a50*/  BRA.U UP0, `(.L_x_3) ;  /* 0xfffffffd00987547 */ /* 0x000fde000b83ffff */
.L_x_0:
[----:B------:R-:W0:Y:S01]  /*0a60*/  S2R R0, SR_LANEID ;  /* 0x0000000000007919 */ /* 0x000e220000000000 */
[----:B------:R-:W1:Y:S01]  /*0a70*/  LDCU UR4, c[0x0][0x39c] ;  /* 0x00007380ff0477ac */ /* 0x000e620008000800 */
[----:B------:R-:W-:Y:S01]  /*0a80*/  IMAD.MOV.U32 R5, RZ, RZ, RZ ;  /* 0x000000ffff057224 */ /* 0x000fe200078e00ff */
[----:B------:R-:W2:Y:S01]  /*0a90*/  LDCU.64 UR8, c[0x0][0x390] ;  /* 0x00007200ff0877ac */ /* 0x000ea20008000a00 */
[----:B-1----:R-:W-:Y:S02]  /*0aa0*/  UIMAD UR6, UR6, UR4, URZ ;  /* 0x00000004060672a4 */ /* 0x002fe4000f8e02ff */
[----:B------:R-:W-:Y:S02]  /*0ab0*/  USHF.R.U32.HI UR4, URZ, 0x1, UR4 ;  /* 0x00000001ff047899 */ /* 0x000fe40008011604 */
[----:B------:R-:W-:-:S04]  /*0ac0*/  UIADD3 UR6, UP0, UPT, UR6, UR7, URZ ;  /* 0x0000000706067290 */ /* 0x000fc8000ff1e0ff */
[----:B------:R-:W-:Y:S02]  /*0ad0*/  UIADD3.X UR7, UPT, UPT, URZ, URZ, URZ, UP0, !UPT ;  /* 0x000000ffff077290 */ /* 0x000fe400087fe4ff */
[----:B--2---:R-:W-:Y:S01]  /*0ae0*/  ULEA UR5, UP0, UR6, UR8, 0x1 ;  /* 0x0000000806057291 */ /* 0x004fe2000f8008ff */
[----:B0-----:R-:W-:-:S03]  /*0af0*/  LOP3.LUT R4, R0, 0x3, RZ, 0xc0, !PT ;  /* 0x0000000300047812 */ /* 0x001fc600078ec0ff */
[----:B------:R-:W-:Y:S01]  /*0b00*/  ULEA.HI.X UR6, UR6, UR9, UR7, 0x1, UP0 ;  /* 0x0000000906067291 */ /* 0x000fe200080f0c07 */
[----:B------:R-:W-:-:S05]  /*0b10*/  SHF.R.U32.HI R7, RZ, 0x2, R0 ;  /* 0x00000002ff077819 */ /* 0x000fca0000011600 */
[----:B------:R-:W-:-:S03]  /*0b20*/  IMAD.WIDE.U32 R4, R7, UR4, R4 ;  /* 0x0000000407047c25 */ /* 0x000fc6000f8e0004 */
[----:B------:R-:W-:-:S04]  /*0b30*/  LEA R6, P0, R4, UR5, 0x2 ;  /* 0x0000000504067c11 */ /* 0x000fc8000f8010ff */
[----:B------:R-:W-:Y:S01]  /*0b40*/  LEA.HI.X R7, R4, UR6, R5, 0x2, P0 ;  /* 0x0000000604077c11 */ /* 0x000fe200080f1405 */
[----:B------:R-:W-:-:S04]  /*0b50*/  IMAD.U32 R5, RZ, RZ, UR4 ;  /* 0x00000004ff057e24 */ /* 0x000fc8000f8e00ff */
[----:B------:R-:W-:Y:S01]  /*0b60*/  IMAD.WIDE.U32 R4, R5, 0x20, R6 ;  /* 0x0000002005047825 */ /* 0x000fe200078e0006 */
[----:B------:R-:W-:Y:S04]  /*0b70*/  STG.E desc[UR14][R6.64], R2 ;  /* 0x0000000206007986 */ /* 0x000fe8000c10190e */
[----:B------:R-:W-:Y:S04]  /*0b80*/  STG.E desc[UR14][R4.64], R3 ;  /* 0x0000000304007986 */ /* 0x000fe8000c10190e */
[----:B------:R-:W-:Y:S04]  /*0b90*/  STG.E desc[UR14][R6.64+0x10], R12 ;  /* 0x0000100c06007986 */ /* 0x000fe8000c10190e */
[----:B------:R-:W-:Y:S01]  /*0ba0*/  STG.E desc[UR14][R4.64+0x10], R13 ;  /* 0x0000100d04007986 */ /* 0x000fe2000c10190e */
[----:B------:R-:W-:Y:S05]  /*0bb0*/  EXIT ;  /* 0x000000000000794d */ /* 0x000fea0003800000 */
.L_x_4:
[----:B------:R-:W-:-:S00]  /*0bc0*/  BRA `(.L_x_4) ;  /* 0xfffffffc00fc7947 */ /* 0x000fc0000383ffff */
[----:B------:R-:W-:-:S00]  /*0bd0*/  NOP ;  /* 0x0000000000007918 */ /* 0x000fc00000000000 */
        /* <DEDUP_REMOVED lines=10> */
.L_x_5:


//--------------------- .nv.shared.reserved.0     --------------------------
	.section	.nv.shared.reserved.0,"aw",@nobits
	.weak		__nv_reservedSMEM_offset_0_alias
	.size		__nv_reservedSMEM_offset_0_alias, 0, 64
	.other		__nv_reservedSMEM_offset_0_alias,@"STO_CUDA_RESERVED_SHARED STV_DEFAULT"
__nv_reservedSMEM_offset_0_alias:
	.zero		0
	.zero		64


//--------------------- .nv.constant0._Z16sgemm_wmma_naivePK6__halfS1_PS_iii --------------------------
	.section	.nv.constant0._Z16sgemm_wmma_naivePK6__halfS1_PS_iii,"a",@progbits
	.sectionflags	@""
	.align	4
.nv.constant0._Z16sgemm_wmma_naivePK6__halfS1_PS_iii:
	.zero		932


//--------------------- SYMBOLS --------------------------

	.type		.nv.reservedSmem.offset0,@object
	.size		.nv.reservedSmem.offset0,0x4
